//
// Generated by NVIDIA NVVM Compiler
//
// Compiler Build ID: CL-36424714
// Cuda compilation tools, release 13.0, V13.0.88
// Based on NVVM 20.0.0
//

.version 9.0
.target sm_100
.address_size 64

	// .globl	_Z12helloFromGPUv
.extern .func  (.param .b32 func_retval0) vprintf
(
	.param .b64 vprintf_param_0,
	.param .b64 vprintf_param_1
)
;
.global .align 1 .b8 $str[59] = {46, 46, 46, 46, 46, 46, 46, 46, 46, 46, 46, 46, 46, 72, 101, 108, 108, 111, 32, 87, 111, 114, 108, 100, 32, 102, 114, 111, 109, 32, 71, 80, 85, 32, 116, 104, 114, 101, 97, 100, 32, 37, 100, 33, 46, 46, 46, 46, 46, 46, 46, 46, 46, 46, 46, 46, 46, 10};

.visible .entry _Z12helloFromGPUv()
{
	.local .align 8 .b8 	__local_depot0[8];
	.reg .b64 	%SP;
	.reg .b64 	%SPL;
	.reg .pred 	%p<2>;
	.reg .b32 	%r<5>;
	.reg .b64 	%rd<5>;

	mov.u64 	%SPL, __local_depot0;
	cvta.local.u64 	%SP, %SPL;
	mov.u32 	%r1, %tid.x;
	setp.ne.s32 	%p1, %r1, 5;
	@%p1 bra 	$L__BB0_2;
	add.u64 	%rd1, %SP, 0;
	add.u64 	%rd2, %SPL, 0;
	mov.b32 	%r2, 5;
	st.local.u32 	[%rd2], %r2;
	mov.u64 	%rd3, $str;
	cvta.global.u64 	%rd4, %rd3;
	{ // callseq 0, 0
	.param .b64 param0;
	st.param.b64 	[param0], %rd4;
	.param .b64 param1;
	st.param.b64 	[param1], %rd1;
	.param .b32 retval0;
	call.uni (retval0), 
	vprintf, 
	(
	param0, 
	param1
	);
	ld.param.b32 	%r3, [retval0];
	} // callseq 0
$L__BB0_2:
	ret;

}


// ===== COMPILED SASS (sm_100) =====

	.target	sm_100

	.elftype	@"ET_EXEC"


//--------------------- .note.nv.tkinfo           --------------------------
	.section	.note.nv.tkinfo,"",@"SHT_NOTE"
	.sectionflags	@"SHF_NOTE_NV_TKINFO"
	.tkinfo
        /*0018*/ 	.word	0x00000002
        /*0030*/ 	.string	""
        /*0030*/ 	.string	"ptxas"
        /*0030*/ 	.string	"Cuda compilation tools, release 13.0, V13.0.88"
        /*0030*/ 	.string	"Build cuda_13.0.r13.0/compiler.36424714_0"
        /*0030*/ 	.string	"-arch sm_100 -m 64 "



//--------------------- .note.nv.cuinfo           --------------------------
	.section	.note.nv.cuinfo,"",@"SHT_NOTE"
	.sectionflags	@"SHF_NOTE_NV_CUINFO"
        /*0018*/ 	.short	0x0002
        /*001a*/ 	.short	0x0064
        /*001c*/ 	.short	0x0082
	.zero		2


//--------------------- .nv.info                  --------------------------
	.section	.nv.info,"",@"SHT_CUDA_INFO"
	.align	4


	//----- nvinfo : EIATTR_REGCOUNT
	.align		4
        /*0000*/ 	.byte	0x04, 0x2f
        /*0002*/ 	.short	(.L_2 - .L_1)
	.align		4
.L_1:
        /*0004*/ 	.word	index@(_Z12helloFromGPUv)
        /*0008*/ 	.word	0x00000018


	//----- nvinfo : EIATTR_FRAME_SIZE
	.align		4
.L_2:
        /*000c*/ 	.byte	0x04, 0x11
        /*000e*/ 	.short	(.L_4 - .L_3)
	.align		4
.L_3:
        /*0010*/ 	.word	index@(_Z12helloFromGPUv)
        /*0014*/ 	.word	0x00000008


	//----- nvinfo : EIATTR_MIN_STACK_SIZE
	.align		4
.L_4:
        /*0018*/ 	.byte	0x04, 0x12
        /*001a*/ 	.short	(.L_6 - .L_5)
	.align		4
.L_5:
        /*001c*/ 	.word	index@(_Z12helloFromGPUv)
        /*0020*/ 	.word	0x00000008
.L_6:


//--------------------- .nv.compat                --------------------------
	.section	.nv.compat,"",@"SHT_CUDA_COMPAT_INFO"
	.align	4
        /*0000*/ 	.byte	0x02, 0x09, 0x00, 0x00, 0x02, 0x02, 0x01, 0x00, 0x02, 0x05, 0x05, 0x00, 0x03, 0x07, 0x01, 0x01
        /*0010*/ 	.byte	0x02, 0x03, 0x00, 0x00, 0x02, 0x06, 0x01, 0x00, 0x04, 0x0b, 0x08, 0x00, 0x09, 0x00, 0x00, 0x00
        /*0020*/ 	.byte	0x00, 0x00, 0x00, 0x00


//--------------------- .nv.info._Z12helloFromGPUv --------------------------
	.section	.nv.info._Z12helloFromGPUv,"",@"SHT_CUDA_INFO"
	.sectionflags	@""
	.align	4


	//----- nvinfo : EIATTR_CUDA_API_VERSION
	.align		4
        /*0000*/ 	.byte	0x04, 0x37
        /*0002*/ 	.short	(.L_8 - .L_7)
.L_7:
        /*0004*/ 	.word	0x00000082


	//----- nvinfo : EIATTR_SPARSE_MMA_MASK
	.align		4
.L_8:
        /*0008*/ 	.byte	0x03, 0x50
        /*000a*/ 	.short	0x0000


	//----- nvinfo : EIATTR_MAXREG_COUNT
	.align		4
        /*000c*/ 	.byte	0x03, 0x1b
        /*000e*/ 	.short	0x00ff


	//----- nvinfo : EIATTR_EXTERNS
	.align		4
        /*0010*/ 	.byte	0x04, 0x0f
        /*0012*/ 	.short	(.L_10 - .L_9)


	//   ....[0]....
	.align		4
.L_9:
        /*0014*/ 	.word	index@(vprintf)


	//----- nvinfo : EIATTR_MERCURY_ISA_VERSION
	.align		4
.L_10:
        /*0018*/ 	.byte	0x03, 0x5f
        /*001a*/ 	.short	0x0101


	//----- nvinfo : EIATTR_VRC_CTA_INIT_COUNT
	.align		4
        /*001c*/ 	.byte	0x02, 0x4a
	.zero		1
	.zero		1


	//----- nvinfo : EIATTR_SYSCALL_OFFSETS
	.align		4
        /*0020*/ 	.byte	0x04, 0x46
        /*0022*/ 	.short	(.L_12 - .L_11)


	//   ....[0]....
.L_11:
        /*0024*/ 	.word	0x00000110


	//----- nvinfo : EIATTR_EXIT_INSTR_OFFSETS
	.align		4
.L_12:
        /*0028*/ 	.byte	0x04, 0x1c
        /*002a*/ 	.short	(.L_14 - .L_13)


	//   ....[0]....
.L_13:
        /*002c*/ 	.word	0x00000080


	//   ....[1]....
        /*0030*/ 	.word	0x00000120


	//----- nvinfo : EIATTR_CRS_STACK_SIZE
	.align		4
.L_14:
        /*0034*/ 	.byte	0x04, 0x1e
        /*0036*/ 	.short	(.L_16 - .L_15)
.L_15:
        /*0038*/ 	.word	0x00000000


	//----- nvinfo : EIATTR_SW_WAR
	.align		4
.L_16:
        /*003c*/ 	.byte	0x04, 0x36
        /*003e*/ 	.short	(.L_18 - .L_17)
.L_17:
        /*0040*/ 	.word	0x00000008
.L_18:


//--------------------- .nv.callgraph             --------------------------
	.section	.nv.callgraph,"",@"SHT_CUDA_CALLGRAPH"
	.align	4
	.sectionentsize	8
	.align		4
        /*0000*/ 	.word	0x00000000
	.align		4
        /*0004*/ 	.word	0xffffffff
	.align		4
        /*0008*/ 	.word	index@(_Z12helloFromGPUv)
	.align		4
        /*000c*/ 	.word	index@(vprintf)
	.align		4
        /*0010*/ 	.word	0x00000000
	.align		4
        /*0014*/ 	.word	0xfffffffe
	.align		4
        /*0018*/ 	.word	0x00000000
	.align		4
        /*001c*/ 	.word	0xfffffffd
	.align		4
        /*0020*/ 	.word	0x00000000
	.align		4
        /*0024*/ 	.word	0xfffffffc


//--------------------- .nv.constant4             --------------------------
	.section	.nv.constant4,"a",@progbits
	.align	8
	.align		8
.nv.constant4:
        /*0000*/ 	.dword	vprintf
	.align		8
        /*0008*/ 	.dword	$str


//--------------------- .text._Z12helloFromGPUv   --------------------------
	.section	.text._Z12helloFromGPUv,"ax",@progbits
	.align	128
        .global         _Z12helloFromGPUv
        .type           _Z12helloFromGPUv,@function
        .size           _Z12helloFromGPUv,(.L_x_2 - _Z12helloFromGPUv)
        .other          _Z12helloFromGPUv,@"STO_CUDA_ENTRY STV_DEFAULT"
_Z12helloFromGPUv:
.text._Z12helloFromGPUv:
[----:B------:R-:W0:Y:S01]  /*0000*/  LDC R1, c[0x0][0x37c] ;  /* 0x0000df00ff017b82 */ /* 0x000e220000000800 */
[----:B------:R-:W1:Y:S01]  /*0010*/  S2R R0, SR_TID.X ;  /* 0x0000000000007919 */ /* 0x000e620000002100 */
[----:B------:R-:W2:Y:S01]  /*0020*/  LDCU UR4, c[0x0][0x2f8] ;  /* 0x00005f00ff0477ac */ /* 0x000ea20008000800 */
[----:B0-----:R-:W-:Y:S01]  /*0030*/  VIADD R1, R1, 0xfffffff8 ;  /* 0xfffffff801017836 */ /* 0x001fe20000000000 */
[----:B------:R-:W0:Y:S04]  /*0040*/  LDCU UR5, c[0x0][0x2fc] ;  /* 0x00005f80ff0577ac */ /* 0x000e280008000800 */
[----:B--2---:R-:W-:-:S05]  /*0050*/  IADD3 R6, P1, PT, R1, UR4, RZ ;  /* 0x0000000401067c10 */ /* 0x004fca000ff3e0ff */
[----:B0-----:R-:W-:Y:S01]  /*0060*/  IMAD.X R7, RZ, RZ, UR5, P1 ;  /* 0x00000005ff077e24 */ /* 0x001fe200088e06ff */
[----:B-1----:R-:W-:-:S13]  /*0070*/  ISETP.NE.AND P0, PT, R0, 0x5, PT ;  /* 0x000000050000780c */ /* 0x002fda0003f05270 */
[----:B------:R-:W-:Y:S05]  /*0080*/  @P0 EXIT ;  /* 0x000000000000094d */ /* 0x000fea0003800000 */
[----:B------:R-:W-:Y:S01]  /*0090*/  HFMA2 R8, -RZ, RZ, 0, 2.98023223876953125e-07 ;  /* 0x00000005ff087431 */ /* 0x000fe200000001ff */
[----:B------:R-:W-:Y:S01]  /*00a0*/  MOV R0, 0x0 ;  /* 0x0000000000007802 */ /* 0x000fe20000000f00 */
[----:B------:R-:W0:Y:S03]  /*00b0*/  LDCU.64 UR4, c[0x4][0x8] ;  /* 0x01000100ff0477ac */ /* 0x000e260008000a00 */
[----:B------:R1:W2:Y:S01]  /*00c0*/  LDC.64 R2, c[0x4][R0] ;  /* 0x0100000000027b82 */ /* 0x0002a20000000a00 */
[----:B------:R1:W-:Y:S01]  /*00d0*/  STL [R1], R8 ;  /* 0x0000000801007387 */ /* 0x0003e20000100800 */
[----:B0-----:R-:W-:Y:S01]  /*00e0*/  IMAD.U32 R4, RZ, RZ, UR4 ;  /* 0x00000004ff047e24 */ /* 0x001fe2000f8e00ff */
[----:B-1----:R-:W-:-:S07]  /*00f0*/  MOV R5, UR5 ;  /* 0x0000000500057c02 */ /* 0x002fce0008000f00 */
[----:B------:R-:W-:-:S07]  /*0100*/  LEPC R20, `(.L_x_0) ;  /* 0x000000001014794e */ /* 0x000fce0000000000 */
[----:B--2---:R-:W-:Y:S05]  /*0110*/  CALL.ABS.NOINC R2 ;  /* 0x0000000002007343 */ /* 0x004fea0003c00000 */
.L_x_0:
[----:B------:R-:W-:Y:S05]  /*0120*/  EXIT ;  /* 0x000000000000794d */ /* 0x000fea0003800000 */
.L_x_1:
[----:B------:R-:W-:-:S00]  /*0130*/  BRA `(.L_x_1) ;  /* 0xfffffffc00fc7947 */ /* 0x000fc0000383ffff */
[----:B------:R-:W-:-:S00]  /*0140*/  NOP ;  /* 0x0000000000007918 */ /* 0x000fc00000000000 */
        /* <DEDUP_REMOVED lines=11> */
.L_x_2:


//--------------------- .nv.global.init           --------------------------
	.section	.nv.global.init,"aw",@progbits
.nv.global.init:
	.type		$str,@object
	.size		$str,(.L_0 - $str)
$str:
        /*0000*/ 	.byte	0x2e, 0x2e, 0x2e, 0x2e, 0x2e, 0x2e, 0x2e, 0x2e, 0x2e, 0x2e, 0x2e, 0x2e, 0x2e, 0x48, 0x65, 0x6c
        /*0010*/ 	.byte	0x6c, 0x6f, 0x20, 0x57, 0x6f, 0x72, 0x6c, 0x64, 0x20, 0x66, 0x72, 0x6f, 0x6d, 0x20, 0x47, 0x50
        /*0020*/ 	.byte	0x55, 0x20, 0x74, 0x68, 0x72, 0x65, 0x61, 0x64, 0x20, 0x25, 0x64, 0x21, 0x2e, 0x2e, 0x2e, 0x2e
        /*0030*/ 	.byte	0x2e, 0x2e, 0x2e, 0x2e, 0x2e, 0x2e, 0x2e, 0x2e, 0x2e, 0x0a, 0x00
.L_0:


//--------------------- .nv.shared.reserved.0     --------------------------
	.section	.nv.shared.reserved.0,"aw",@nobits
	.weak		__nv_reservedSMEM_offset_0_alias
	.size		__nv_reservedSMEM_offset_0_alias, 0, 64
	.other		__nv_reservedSMEM_offset_0_alias,@"STO_CUDA_RESERVED_SHARED STV_DEFAULT"
__nv_reservedSMEM_offset_0_alias:
	.zero		0
	.zero		64


//--------------------- .nv.constant0._Z12helloFromGPUv --------------------------
	.section	.nv.constant0._Z12helloFromGPUv,"a",@progbits
	.sectionflags	@""
	.align	4
.nv.constant0._Z12helloFromGPUv:
	.zero		896


//--------------------- SYMBOLS --------------------------

	.type		.nv.reservedSmem.offset0,@object
	.size		.nv.reservedSmem.offset0,0x4
	.type		vprintf,@function
